//
// Generated by NVIDIA NVVM Compiler
//
// Compiler Build ID: CL-36424714
// Cuda compilation tools, release 13.0, V13.0.88
// Based on NVVM 20.0.0
//

.version 9.0
.target sm_100
.address_size 64

	// .globl	_ZN3cub18CUB_300001_SM_10006detail11EmptyKernelIvEEvv
.global .align 1 .b8 _ZN40_INTERNAL_28f25a3d_4_k_cu_1a33e2fe_165334cuda3std3__45__cpo5beginE[1];
.global .align 1 .b8 _ZN40_INTERNAL_28f25a3d_4_k_cu_1a33e2fe_165334cuda3std3__45__cpo3endE[1];
.global .align 1 .b8 _ZN40_INTERNAL_28f25a3d_4_k_cu_1a33e2fe_165334cuda3std3__45__cpo6cbeginE[1];
.global .align 1 .b8 _ZN40_INTERNAL_28f25a3d_4_k_cu_1a33e2fe_165334cuda3std3__45__cpo4cendE[1];
.global .align 1 .b8 _ZN40_INTERNAL_28f25a3d_4_k_cu_1a33e2fe_165334cuda3std3__45__cpo6rbeginE[1];
.global .align 1 .b8 _ZN40_INTERNAL_28f25a3d_4_k_cu_1a33e2fe_165334cuda3std3__45__cpo4rendE[1];
.global .align 1 .b8 _ZN40_INTERNAL_28f25a3d_4_k_cu_1a33e2fe_165334cuda3std3__45__cpo7crbeginE[1];
.global .align 1 .b8 _ZN40_INTERNAL_28f25a3d_4_k_cu_1a33e2fe_165334cuda3std3__45__cpo5crendE[1];
.global .align 1 .b8 _ZN40_INTERNAL_28f25a3d_4_k_cu_1a33e2fe_165334cuda3std3__442_GLOBAL__N__28f25a3d_4_k_cu_1a33e2fe_165336ignoreE[1];
.global .align 1 .b8 _ZN40_INTERNAL_28f25a3d_4_k_cu_1a33e2fe_165334cuda3std3__419piecewise_constructE[1];
.global .align 1 .b8 _ZN40_INTERNAL_28f25a3d_4_k_cu_1a33e2fe_165334cuda3std3__48in_placeE[1];
.global .align 1 .b8 _ZN40_INTERNAL_28f25a3d_4_k_cu_1a33e2fe_165334cuda3std3__420unreachable_sentinelE[1];
.global .align 1 .b8 _ZN40_INTERNAL_28f25a3d_4_k_cu_1a33e2fe_165334cuda3std3__47nulloptE[1];
.global .align 1 .b8 _ZN40_INTERNAL_28f25a3d_4_k_cu_1a33e2fe_165334cuda3std3__48unexpectE[1];
.global .align 1 .b8 _ZN40_INTERNAL_28f25a3d_4_k_cu_1a33e2fe_165334cuda3std6ranges3__45__cpo4swapE[1];
.global .align 1 .b8 _ZN40_INTERNAL_28f25a3d_4_k_cu_1a33e2fe_165334cuda3std6ranges3__45__cpo9iter_moveE[1];
.global .align 1 .b8 _ZN40_INTERNAL_28f25a3d_4_k_cu_1a33e2fe_165334cuda3std6ranges3__45__cpo5beginE[1];
.global .align 1 .b8 _ZN40_INTERNAL_28f25a3d_4_k_cu_1a33e2fe_165334cuda3std6ranges3__45__cpo3endE[1];
.global .align 1 .b8 _ZN40_INTERNAL_28f25a3d_4_k_cu_1a33e2fe_165334cuda3std6ranges3__45__cpo6cbeginE[1];
.global .align 1 .b8 _ZN40_INTERNAL_28f25a3d_4_k_cu_1a33e2fe_165334cuda3std6ranges3__45__cpo4cendE[1];
.global .align 1 .b8 _ZN40_INTERNAL_28f25a3d_4_k_cu_1a33e2fe_165334cuda3std6ranges3__45__cpo7advanceE[1];
.global .align 1 .b8 _ZN40_INTERNAL_28f25a3d_4_k_cu_1a33e2fe_165334cuda3std6ranges3__45__cpo9iter_swapE[1];
.global .align 1 .b8 _ZN40_INTERNAL_28f25a3d_4_k_cu_1a33e2fe_165334cuda3std6ranges3__45__cpo4nextE[1];
.global .align 1 .b8 _ZN40_INTERNAL_28f25a3d_4_k_cu_1a33e2fe_165334cuda3std6ranges3__45__cpo4prevE[1];
.global .align 1 .b8 _ZN40_INTERNAL_28f25a3d_4_k_cu_1a33e2fe_165334cuda3std6ranges3__45__cpo4dataE[1];
.global .align 1 .b8 _ZN40_INTERNAL_28f25a3d_4_k_cu_1a33e2fe_165334cuda3std6ranges3__45__cpo5cdataE[1];
.global .align 1 .b8 _ZN40_INTERNAL_28f25a3d_4_k_cu_1a33e2fe_165334cuda3std6ranges3__45__cpo4sizeE[1];
.global .align 1 .b8 _ZN40_INTERNAL_28f25a3d_4_k_cu_1a33e2fe_165334cuda3std6ranges3__45__cpo5ssizeE[1];
.global .align 1 .b8 _ZN40_INTERNAL_28f25a3d_4_k_cu_1a33e2fe_165334cuda3std6ranges3__45__cpo8distanceE[1];
.global .align 1 .b8 _ZN40_INTERNAL_28f25a3d_4_k_cu_1a33e2fe_165336thrust24THRUST_300001_SM_1000_NS8cuda_cub3parE[1];
.global .align 1 .b8 _ZN40_INTERNAL_28f25a3d_4_k_cu_1a33e2fe_165336thrust24THRUST_300001_SM_1000_NS8cuda_cub10par_nosyncE[1];
.global .align 1 .b8 _ZN40_INTERNAL_28f25a3d_4_k_cu_1a33e2fe_165336thrust24THRUST_300001_SM_1000_NS6system6detail10sequential3seqE[1];
.global .align 1 .b8 _ZN40_INTERNAL_28f25a3d_4_k_cu_1a33e2fe_165336thrust24THRUST_300001_SM_1000_NS12placeholders2_1E[1];
.global .align 1 .b8 _ZN40_INTERNAL_28f25a3d_4_k_cu_1a33e2fe_165336thrust24THRUST_300001_SM_1000_NS12placeholders2_2E[1];
.global .align 1 .b8 _ZN40_INTERNAL_28f25a3d_4_k_cu_1a33e2fe_165336thrust24THRUST_300001_SM_1000_NS12placeholders2_3E[1];
.global .align 1 .b8 _ZN40_INTERNAL_28f25a3d_4_k_cu_1a33e2fe_165336thrust24THRUST_300001_SM_1000_NS12placeholders2_4E[1];
.global .align 1 .b8 _ZN40_INTERNAL_28f25a3d_4_k_cu_1a33e2fe_165336thrust24THRUST_300001_SM_1000_NS12placeholders2_5E[1];
.global .align 1 .b8 _ZN40_INTERNAL_28f25a3d_4_k_cu_1a33e2fe_165336thrust24THRUST_300001_SM_1000_NS12placeholders2_6E[1];
.global .align 1 .b8 _ZN40_INTERNAL_28f25a3d_4_k_cu_1a33e2fe_165336thrust24THRUST_300001_SM_1000_NS12placeholders2_7E[1];
.global .align 1 .b8 _ZN40_INTERNAL_28f25a3d_4_k_cu_1a33e2fe_165336thrust24THRUST_300001_SM_1000_NS12placeholders2_8E[1];
.global .align 1 .b8 _ZN40_INTERNAL_28f25a3d_4_k_cu_1a33e2fe_165336thrust24THRUST_300001_SM_1000_NS12placeholders2_9E[1];
.global .align 1 .b8 _ZN40_INTERNAL_28f25a3d_4_k_cu_1a33e2fe_165336thrust24THRUST_300001_SM_1000_NS12placeholders3_10E[1];
.global .align 1 .b8 _ZN40_INTERNAL_28f25a3d_4_k_cu_1a33e2fe_165336thrust24THRUST_300001_SM_1000_NS3seqE[1];

.visible .entry _ZN3cub18CUB_300001_SM_10006detail11EmptyKernelIvEEvv()
{


	ret;

}


// ===== COMPILED SASS (sm_100) =====

	.target	sm_100

	.elftype	@"ET_EXEC"


//--------------------- .note.nv.tkinfo           --------------------------
	.section	.note.nv.tkinfo,"",@"SHT_NOTE"
	.sectionflags	@"SHF_NOTE_NV_TKINFO"
	.tkinfo
        /*0018*/ 	.word	0x00000002
        /*0030*/ 	.string	""
        /*0030*/ 	.string	"ptxas"
        /*0030*/ 	.string	"Cuda compilation tools, release 13.0, V13.0.88"
        /*0030*/ 	.string	"Build cuda_13.0.r13.0/compiler.36424714_0"
        /*0030*/ 	.string	"-arch sm_100 -m 64 "



//--------------------- .note.nv.cuinfo           --------------------------
	.section	.note.nv.cuinfo,"",@"SHT_NOTE"
	.sectionflags	@"SHF_NOTE_NV_CUINFO"
        /*0018*/ 	.short	0x0002
        /*001a*/ 	.short	0x0064
        /*001c*/ 	.short	0x0082
	.zero		2


//--------------------- .nv.info                  --------------------------
	.section	.nv.info,"",@"SHT_CUDA_INFO"
	.align	4


	//----- nvinfo : EIATTR_REGCOUNT
	.align		4
        /*0000*/ 	.byte	0x04, 0x2f
        /*0002*/ 	.short	(.L_44 - .L_43)
	.align		4
.L_43:
        /*0004*/ 	.word	index@(_ZN3cub18CUB_300001_SM_10006detail11EmptyKernelIvEEvv)
        /*0008*/ 	.word	0x00000004


	//----- nvinfo : EIATTR_FRAME_SIZE
	.align		4
.L_44:
        /*000c*/ 	.byte	0x04, 0x11
        /*000e*/ 	.short	(.L_46 - .L_45)
	.align		4
.L_45:
        /*0010*/ 	.word	index@(_ZN3cub18CUB_300001_SM_10006detail11EmptyKernelIvEEvv)
        /*0014*/ 	.word	0x00000000


	//----- nvinfo : EIATTR_MIN_STACK_SIZE
	.align		4
.L_46:
        /*0018*/ 	.byte	0x04, 0x12
        /*001a*/ 	.short	(.L_48 - .L_47)
	.align		4
.L_47:
        /*001c*/ 	.word	index@(_ZN3cub18CUB_300001_SM_10006detail11EmptyKernelIvEEvv)
        /*0020*/ 	.word	0x00000000
.L_48:


//--------------------- .nv.compat                --------------------------
	.section	.nv.compat,"",@"SHT_CUDA_COMPAT_INFO"
	.align	4
        /*0000*/ 	.byte	0x02, 0x09, 0x00, 0x00, 0x02, 0x02, 0x01, 0x00, 0x02, 0x05, 0x05, 0x00, 0x03, 0x07, 0x01, 0x01
        /*0010*/ 	.byte	0x02, 0x03, 0x00, 0x00, 0x02, 0x06, 0x01, 0x00, 0x04, 0x0b, 0x08, 0x00, 0x09, 0x00, 0x00, 0x00
        /*0020*/ 	.byte	0x00, 0x00, 0x00, 0x00


//--------------------- .nv.info._ZN3cub18CUB_300001_SM_10006detail11EmptyKernelIvEEvv --------------------------
	.section	.nv.info._ZN3cub18CUB_300001_SM_10006detail11EmptyKernelIvEEvv,"",@"SHT_CUDA_INFO"
	.sectionflags	@""
	.align	4


	//----- nvinfo : EIATTR_CUDA_API_VERSION
	.align		4
        /*0000*/ 	.byte	0x04, 0x37
        /*0002*/ 	.short	(.L_50 - .L_49)
.L_49:
        /*0004*/ 	.word	0x00000082


	//----- nvinfo : EIATTR_SPARSE_MMA_MASK
	.align		4
.L_50:
        /*0008*/ 	.byte	0x03, 0x50
        /*000a*/ 	.short	0x0000


	//----- nvinfo : EIATTR_MAXREG_COUNT
	.align		4
        /*000c*/ 	.byte	0x03, 0x1b
        /*000e*/ 	.short	0x00ff


	//----- nvinfo : EIATTR_MERCURY_ISA_VERSION
	.align		4
        /*0010*/ 	.byte	0x03, 0x5f
        /*0012*/ 	.short	0x0101


	//----- nvinfo : EIATTR_VRC_CTA_INIT_COUNT
	.align		4
        /*0014*/ 	.byte	0x02, 0x4a
	.zero		1
	.zero		1


	//----- nvinfo : EIATTR_EXIT_INSTR_OFFSETS
	.align		4
        /*0018*/ 	.byte	0x04, 0x1c
        /*001a*/ 	.short	(.L_52 - .L_51)


	//   ....[0]....
.L_51:
        /*001c*/ 	.word	0x00000010


	//----- nvinfo : EIATTR_SW_WAR
	.align		4
.L_52:
        /*0020*/ 	.byte	0x04, 0x36
        /*0022*/ 	.short	(.L_54 - .L_53)
.L_53:
        /*0024*/ 	.word	0x00000008
.L_54:


//--------------------- .nv.callgraph             --------------------------
	.section	.nv.callgraph,"",@"SHT_CUDA_CALLGRAPH"
	.align	4
	.sectionentsize	8
	.align		4
        /*0000*/ 	.word	0x00000000
	.align		4
        /*0004*/ 	.word	0xffffffff
	.align		4
        /*0008*/ 	.word	0x00000000
	.align		4
        /*000c*/ 	.word	0xfffffffe
	.align		4
        /*0010*/ 	.word	0x00000000
	.align		4
        /*0014*/ 	.word	0xfffffffd
	.align		4
        /*0018*/ 	.word	0x00000000
	.align		4
        /*001c*/ 	.word	0xfffffffc


//--------------------- .nv.constant4             --------------------------
	.section	.nv.constant4,"a",@progbits
	.align	8
	.align		8
.nv.constant4:
        /*0000*/ 	.dword	_ZN40_INTERNAL_28f25a3d_4_k_cu_1a33e2fe_169494cuda3std3__45__cpo5beginE
	.align		8
        /*0008*/ 	.dword	_ZN40_INTERNAL_28f25a3d_4_k_cu_1a33e2fe_169494cuda3std3__45__cpo3endE
	.align		8
        /*0010*/ 	.dword	_ZN40_INTERNAL_28f25a3d_4_k_cu_1a33e2fe_169494cuda3std3__45__cpo6cbeginE
	.align		8
        /*0018*/ 	.dword	_ZN40_INTERNAL_28f25a3d_4_k_cu_1a33e2fe_169494cuda3std3__45__cpo4cendE
	.align		8
        /*0020*/ 	.dword	_ZN40_INTERNAL_28f25a3d_4_k_cu_1a33e2fe_169494cuda3std3__45__cpo6rbeginE
	.align		8
        /*0028*/ 	.dword	_ZN40_INTERNAL_28f25a3d_4_k_cu_1a33e2fe_169494cuda3std3__45__cpo4rendE
	.align		8
        /*0030*/ 	.dword	_ZN40_INTERNAL_28f25a3d_4_k_cu_1a33e2fe_169494cuda3std3__45__cpo7crbeginE
	.align		8
        /*0038*/ 	.dword	_ZN40_INTERNAL_28f25a3d_4_k_cu_1a33e2fe_169494cuda3std3__45__cpo5crendE
	.align		8
        /*0040*/ 	.dword	_ZN40_INTERNAL_28f25a3d_4_k_cu_1a33e2fe_169494cuda3std3__442_GLOBAL__N__28f25a3d_4_k_cu_1a33e2fe_169496ignoreE
	.align		8
        /*0048*/ 	.dword	_ZN40_INTERNAL_28f25a3d_4_k_cu_1a33e2fe_169494cuda3std3__419piecewise_constructE
	.align		8
        /*0050*/ 	.dword	_ZN40_INTERNAL_28f25a3d_4_k_cu_1a33e2fe_169494cuda3std3__48in_placeE
	.align		8
        /*0058*/ 	.dword	_ZN40_INTERNAL_28f25a3d_4_k_cu_1a33e2fe_169494cuda3std3__420unreachable_sentinelE
	.align		8
        /*0060*/ 	.dword	_ZN40_INTERNAL_28f25a3d_4_k_cu_1a33e2fe_169494cuda3std3__47nulloptE
	.align		8
        /*0068*/ 	.dword	_ZN40_INTERNAL_28f25a3d_4_k_cu_1a33e2fe_169494cuda3std3__48unexpectE
	.align		8
        /*0070*/ 	.dword	_ZN40_INTERNAL_28f25a3d_4_k_cu_1a33e2fe_169494cuda3std6ranges3__45__cpo4swapE
	.align		8
        /*0078*/ 	.dword	_ZN40_INTERNAL_28f25a3d_4_k_cu_1a33e2fe_169494cuda3std6ranges3__45__cpo9iter_moveE
	.align		8
        /*0080*/ 	.dword	_ZN40_INTERNAL_28f25a3d_4_k_cu_1a33e2fe_169494cuda3std6ranges3__45__cpo5beginE
	.align		8
        /*0088*/ 	.dword	_ZN40_INTERNAL_28f25a3d_4_k_cu_1a33e2fe_169494cuda3std6ranges3__45__cpo3endE
	.align		8
        /*0090*/ 	.dword	_ZN40_INTERNAL_28f25a3d_4_k_cu_1a33e2fe_169494cuda3std6ranges3__45__cpo6cbeginE
	.align		8
        /*0098*/ 	.dword	_ZN40_INTERNAL_28f25a3d_4_k_cu_1a33e2fe_169494cuda3std6ranges3__45__cpo4cendE
	.align		8
        /*00a0*/ 	.dword	_ZN40_INTERNAL_28f25a3d_4_k_cu_1a33e2fe_169494cuda3std6ranges3__45__cpo7advanceE
	.align		8
        /*00a8*/ 	.dword	_ZN40_INTERNAL_28f25a3d_4_k_cu_1a33e2fe_169494cuda3std6ranges3__45__cpo9iter_swapE
	.align		8
        /*00b0*/ 	.dword	_ZN40_INTERNAL_28f25a3d_4_k_cu_1a33e2fe_169494cuda3std6ranges3__45__cpo4nextE
	.align		8
        /*00b8*/ 	.dword	_ZN40_INTERNAL_28f25a3d_4_k_cu_1a33e2fe_169494cuda3std6ranges3__45__cpo4prevE
	.align		8
        /*00c0*/ 	.dword	_ZN40_INTERNAL_28f25a3d_4_k_cu_1a33e2fe_169494cuda3std6ranges3__45__cpo4dataE
	.align		8
        /*00c8*/ 	.dword	_ZN40_INTERNAL_28f25a3d_4_k_cu_1a33e2fe_169494cuda3std6ranges3__45__cpo5cdataE
	.align		8
        /*00d0*/ 	.dword	_ZN40_INTERNAL_28f25a3d_4_k_cu_1a33e2fe_169494cuda3std6ranges3__45__cpo4sizeE
	.align		8
        /*00d8*/ 	.dword	_ZN40_INTERNAL_28f25a3d_4_k_cu_1a33e2fe_169494cuda3std6ranges3__45__cpo5ssizeE
	.align		8
        /*00e0*/ 	.dword	_ZN40_INTERNAL_28f25a3d_4_k_cu_1a33e2fe_169494cuda3std6ranges3__45__cpo8distanceE
	.align		8
        /*00e8*/ 	.dword	_ZN40_INTERNAL_28f25a3d_4_k_cu_1a33e2fe_169496thrust24THRUST_300001_SM_1000_NS8cuda_cub3parE
	.align		8
        /*00f0*/ 	.dword	_ZN40_INTERNAL_28f25a3d_4_k_cu_1a33e2fe_169496thrust24THRUST_300001_SM_1000_NS8cuda_cub10par_nosyncE
	.align		8
        /*00f8*/ 	.dword	_ZN40_INTERNAL_28f25a3d_4_k_cu_1a33e2fe_169496thrust24THRUST_300001_SM_1000_NS6system6detail10sequential3seqE
	.align		8
        /*0100*/ 	.dword	_ZN40_INTERNAL_28f25a3d_4_k_cu_1a33e2fe_169496thrust24THRUST_300001_SM_1000_NS12placeholders2_1E
	.align		8
        /*0108*/ 	.dword	_ZN40_INTERNAL_28f25a3d_4_k_cu_1a33e2fe_169496thrust24THRUST_300001_SM_1000_NS12placeholders2_2E
	.align		8
        /*0110*/ 	.dword	_ZN40_INTERNAL_28f25a3d_4_k_cu_1a33e2fe_169496thrust24THRUST_300001_SM_1000_NS12placeholders2_3E
	.align		8
        /*0118*/ 	.dword	_ZN40_INTERNAL_28f25a3d_4_k_cu_1a33e2fe_169496thrust24THRUST_300001_SM_1000_NS12placeholders2_4E
	.align		8
        /*0120*/ 	.dword	_ZN40_INTERNAL_28f25a3d_4_k_cu_1a33e2fe_169496thrust24THRUST_300001_SM_1000_NS12placeholders2_5E
	.align		8
        /*0128*/ 	.dword	_ZN40_INTERNAL_28f25a3d_4_k_cu_1a33e2fe_169496thrust24THRUST_300001_SM_1000_NS12placeholders2_6E
	.align		8
        /*0130*/ 	.dword	_ZN40_INTERNAL_28f25a3d_4_k_cu_1a33e2fe_169496thrust24THRUST_300001_SM_1000_NS12placeholders2_7E
	.align		8
        /*0138*/ 	.dword	_ZN40_INTERNAL_28f25a3d_4_k_cu_1a33e2fe_169496thrust24THRUST_300001_SM_1000_NS12placeholders2_8E
	.align		8
        /*0140*/ 	.dword	_ZN40_INTERNAL_28f25a3d_4_k_cu_1a33e2fe_169496thrust24THRUST_300001_SM_1000_NS12placeholders2_9E
	.align		8
        /*0148*/ 	.dword	_ZN40_INTERNAL_28f25a3d_4_k_cu_1a33e2fe_169496thrust24THRUST_300001_SM_1000_NS12placeholders3_10E
	.align		8
        /*0150*/ 	.dword	_ZN40_INTERNAL_28f25a3d_4_k_cu_1a33e2fe_169496thrust24THRUST_300001_SM_1000_NS3seqE


//--------------------- .text._ZN3cub18CUB_300001_SM_10006detail11EmptyKernelIvEEvv --------------------------
	.section	.text._ZN3cub18CUB_300001_SM_10006detail11EmptyKernelIvEEvv,"ax",@progbits
	.align	128
        .global         _ZN3cub18CUB_300001_SM_10006detail11EmptyKernelIvEEvv
        .type           _ZN3cub18CUB_300001_SM_10006detail11EmptyKernelIvEEvv,@function
        .size           _ZN3cub18CUB_300001_SM_10006detail11EmptyKernelIvEEvv,(.L_x_1 - _ZN3cub18CUB_300001_SM_10006detail11EmptyKernelIvEEvv)
        .other          _ZN3cub18CUB_300001_SM_10006detail11EmptyKernelIvEEvv,@"STO_CUDA_ENTRY STV_DEFAULT"
_ZN3cub18CUB_300001_SM_10006detail11EmptyKernelIvEEvv:
.text._ZN3cub18CUB_300001_SM_10006detail11EmptyKernelIvEEvv:
[----:B------:R-:W-:Y:S01]  /*0000*/  LDC R1, c[0x0][0x37c] ;  /* 0x0000df00ff017b82 */ /* 0x000fe20000000800 */
[----:B------:R-:W-:Y:S05]  /*0010*/  EXIT ;  /* 0x000000000000794d */ /* 0x000fea0003800000 */
.L_x_0:
[----:B------:R-:W-:-:S00]  /*0020*/  BRA `(.L_x_0) ;  /* 0xfffffffc00fc7947 */ /* 0x000fc0000383ffff */
[----:B------:R-:W-:-:S00]  /*0030*/  NOP ;  /* 0x0000000000007918 */ /* 0x000fc00000000000 */
        /* <DEDUP_REMOVED lines=12> */
.L_x_1:


//--------------------- .nv.shared.reserved.0     --------------------------
	.section	.nv.shared.reserved.0,"aw",@nobits
	.weak		__nv_reservedSMEM_offset_0_alias
	.size		__nv_reservedSMEM_offset_0_alias, 0, 64
	.other		__nv_reservedSMEM_offset_0_alias,@"STO_CUDA_RESERVED_SHARED STV_DEFAULT"
__nv_reservedSMEM_offset_0_alias:
	.zero		0
	.zero		64


//--------------------- .nv.global                --------------------------
	.section	.nv.global,"aw",@nobits
.nv.global:
	.type		_ZN40_INTERNAL_28f25a3d_4_k_cu_1a33e2fe_169496thrust24THRUST_300001_SM_1000_NS3seqE,@object
	.size		_ZN40_INTERNAL_28f25a3d_4_k_cu_1a33e2fe_169496thrust24THRUST_300001_SM_1000_NS3seqE,(_ZN40_INTERNAL_28f25a3d_4_k_cu_1a33e2fe_169494cuda3std3__48in_placeE - _ZN40_INTERNAL_28f25a3d_4_k_cu_1a33e2fe_169496thrust24THRUST_300001_SM_1000_NS3seqE)
_ZN40_INTERNAL_28f25a3d_4_k_cu_1a33e2fe_169496thrust24THRUST_300001_SM_1000_NS3seqE:
	.zero		1
	.type		_ZN40_INTERNAL_28f25a3d_4_k_cu_1a33e2fe_169494cuda3std3__48in_placeE,@object
	.size		_ZN40_INTERNAL_28f25a3d_4_k_cu_1a33e2fe_169494cuda3std3__48in_placeE,(_ZN40_INTERNAL_28f25a3d_4_k_cu_1a33e2fe_169494cuda3std6ranges3__45__cpo4sizeE - _ZN40_INTERNAL_28f25a3d_4_k_cu_1a33e2fe_169494cuda3std3__48in_placeE)
_ZN40_INTERNAL_28f25a3d_4_k_cu_1a33e2fe_169494cuda3std3__48in_placeE:
	.zero		1
	.type		_ZN40_INTERNAL_28f25a3d_4_k_cu_1a33e2fe_169494cuda3std6ranges3__45__cpo4sizeE,@object
	.size		_ZN40_INTERNAL_28f25a3d_4_k_cu_1a33e2fe_169494cuda3std6ranges3__45__cpo4sizeE,(_ZN40_INTERNAL_28f25a3d_4_k_cu_1a33e2fe_169496thrust24THRUST_300001_SM_1000_NS12placeholders2_3E - _ZN40_INTERNAL_28f25a3d_4_k_cu_1a33e2fe_169494cuda3std6ranges3__45__cpo4sizeE)
_ZN40_INTERNAL_28f25a3d_4_k_cu_1a33e2fe_169494cuda3std6ranges3__45__cpo4sizeE:
	.zero		1
	.type		_ZN40_INTERNAL_28f25a3d_4_k_cu_1a33e2fe_169496thrust24THRUST_300001_SM_1000_NS12placeholders2_3E,@object
	.size		_ZN40_INTERNAL_28f25a3d_4_k_cu_1a33e2fe_169496thrust24THRUST_300001_SM_1000_NS12placeholders2_3E,(_ZN40_INTERNAL_28f25a3d_4_k_cu_1a33e2fe_169494cuda3std3__45__cpo6cbeginE - _ZN40_INTERNAL_28f25a3d_4_k_cu_1a33e2fe_169496thrust24THRUST_300001_SM_1000_NS12placeholders2_3E)
_ZN40_INTERNAL_28f25a3d_4_k_cu_1a33e2fe_169496thrust24THRUST_300001_SM_1000_NS12placeholders2_3E:
	.zero		1
	.type		_ZN40_INTERNAL_28f25a3d_4_k_cu_1a33e2fe_169494cuda3std3__45__cpo6cbeginE,@object
	.size		_ZN40_INTERNAL_28f25a3d_4_k_cu_1a33e2fe_169494cuda3std3__45__cpo6cbeginE,(_ZN40_INTERNAL_28f25a3d_4_k_cu_1a33e2fe_169494cuda3std6ranges3__45__cpo6cbeginE - _ZN40_INTERNAL_28f25a3d_4_k_cu_1a33e2fe_169494cuda3std3__45__cpo6cbeginE)
_ZN40_INTERNAL_28f25a3d_4_k_cu_1a33e2fe_169494cuda3std3__45__cpo6cbeginE:
	.zero		1
	.type		_ZN40_INTERNAL_28f25a3d_4_k_cu_1a33e2fe_169494cuda3std6ranges3__45__cpo6cbeginE,@object
	.size		_ZN40_INTERNAL_28f25a3d_4_k_cu_1a33e2fe_169494cuda3std6ranges3__45__cpo6cbeginE,(_ZN40_INTERNAL_28f25a3d_4_k_cu_1a33e2fe_169496thrust24THRUST_300001_SM_1000_NS12placeholders2_7E - _ZN40_INTERNAL_28f25a3d_4_k_cu_1a33e2fe_169494cuda3std6ranges3__45__cpo6cbeginE)
_ZN40_INTERNAL_28f25a3d_4_k_cu_1a33e2fe_169494cuda3std6ranges3__45__cpo6cbeginE:
	.zero		1
	.type		_ZN40_INTERNAL_28f25a3d_4_k_cu_1a33e2fe_169496thrust24THRUST_300001_SM_1000_NS12placeholders2_7E,@object
	.size		_ZN40_INTERNAL_28f25a3d_4_k_cu_1a33e2fe_169496thrust24THRUST_300001_SM_1000_NS12placeholders2_7E,(_ZN40_INTERNAL_28f25a3d_4_k_cu_1a33e2fe_169494cuda3std3__45__cpo7crbeginE - _ZN40_INTERNAL_28f25a3d_4_k_cu_1a33e2fe_169496thrust24THRUST_300001_SM_1000_NS12placeholders2_7E)
_ZN40_INTERNAL_28f25a3d_4_k_cu_1a33e2fe_169496thrust24THRUST_300001_SM_1000_NS12placeholders2_7E:
	.zero		1
	.type		_ZN40_INTERNAL_28f25a3d_4_k_cu_1a33e2fe_169494cuda3std3__45__cpo7crbeginE,@object
	.size		_ZN40_INTERNAL_28f25a3d_4_k_cu_1a33e2fe_169494cuda3std3__45__cpo7crbeginE,(_ZN40_INTERNAL_28f25a3d_4_k_cu_1a33e2fe_169494cuda3std6ranges3__45__cpo4nextE - _ZN40_INTERNAL_28f25a3d_4_k_cu_1a33e2fe_169494cuda3std3__45__cpo7crbeginE)
_ZN40_INTERNAL_28f25a3d_4_k_cu_1a33e2fe_169494cuda3std3__45__cpo7crbeginE:
	.zero		1
	.type		_ZN40_INTERNAL_28f25a3d_4_k_cu_1a33e2fe_169494cuda3std6ranges3__45__cpo4nextE,@object
	.size		_ZN40_INTERNAL_28f25a3d_4_k_cu_1a33e2fe_169494cuda3std6ranges3__45__cpo4nextE,(_ZN40_INTERNAL_28f25a3d_4_k_cu_1a33e2fe_169494cuda3std6ranges3__45__cpo4swapE - _ZN40_INTERNAL_28f25a3d_4_k_cu_1a33e2fe_169494cuda3std6ranges3__45__cpo4nextE)
_ZN40_INTERNAL_28f25a3d_4_k_cu_1a33e2fe_169494cuda3std6ranges3__45__cpo4nextE:
	.zero		1
	.type		_ZN40_INTERNAL_28f25a3d_4_k_cu_1a33e2fe_169494cuda3std6ranges3__45__cpo4swapE,@object
	.size		_ZN40_INTERNAL_28f25a3d_4_k_cu_1a33e2fe_169494cuda3std6ranges3__45__cpo4swapE,(_ZN40_INTERNAL_28f25a3d_4_k_cu_1a33e2fe_169496thrust24THRUST_300001_SM_1000_NS8cuda_cub10par_nosyncE - _ZN40_INTERNAL_28f25a3d_4_k_cu_1a33e2fe_169494cuda3std6ranges3__45__cpo4swapE)
_ZN40_INTERNAL_28f25a3d_4_k_cu_1a33e2fe_169494cuda3std6ranges3__45__cpo4swapE:
	.zero		1
	.type		_ZN40_INTERNAL_28f25a3d_4_k_cu_1a33e2fe_169496thrust24THRUST_300001_SM_1000_NS8cuda_cub10par_nosyncE,@object
	.size		_ZN40_INTERNAL_28f25a3d_4_k_cu_1a33e2fe_169496thrust24THRUST_300001_SM_1000_NS8cuda_cub10par_nosyncE,(_ZN40_INTERNAL_28f25a3d_4_k_cu_1a33e2fe_169496thrust24THRUST_300001_SM_1000_NS12placeholders2_9E - _ZN40_INTERNAL_28f25a3d_4_k_cu_1a33e2fe_169496thrust24THRUST_300001_SM_1000_NS8cuda_cub10par_nosyncE)
_ZN40_INTERNAL_28f25a3d_4_k_cu_1a33e2fe_169496thrust24THRUST_300001_SM_1000_NS8cuda_cub10par_nosyncE:
	.zero		1
	.type		_ZN40_INTERNAL_28f25a3d_4_k_cu_1a33e2fe_169496thrust24THRUST_300001_SM_1000_NS12placeholders2_9E,@object
	.size		_ZN40_INTERNAL_28f25a3d_4_k_cu_1a33e2fe_169496thrust24THRUST_300001_SM_1000_NS12placeholders2_9E,(_ZN40_INTERNAL_28f25a3d_4_k_cu_1a33e2fe_169494cuda3std3__442_GLOBAL__N__28f25a3d_4_k_cu_1a33e2fe_169496ignoreE - _ZN40_INTERNAL_28f25a3d_4_k_cu_1a33e2fe_169496thrust24THRUST_300001_SM_1000_NS12placeholders2_9E)
_ZN40_INTERNAL_28f25a3d_4_k_cu_1a33e2fe_169496thrust24THRUST_300001_SM_1000_NS12placeholders2_9E:
	.zero		1
	.type		_ZN40_INTERNAL_28f25a3d_4_k_cu_1a33e2fe_169494cuda3std3__442_GLOBAL__N__28f25a3d_4_k_cu_1a33e2fe_169496ignoreE,@object
	.size		_ZN40_INTERNAL_28f25a3d_4_k_cu_1a33e2fe_169494cuda3std3__442_GLOBAL__N__28f25a3d_4_k_cu_1a33e2fe_169496ignoreE,(_ZN40_INTERNAL_28f25a3d_4_k_cu_1a33e2fe_169494cuda3std6ranges3__45__cpo4dataE - _ZN40_INTERNAL_28f25a3d_4_k_cu_1a33e2fe_169494cuda3std3__442_GLOBAL__N__28f25a3d_4_k_cu_1a33e2fe_169496ignoreE)
_ZN40_INTERNAL_28f25a3d_4_k_cu_1a33e2fe_169494cuda3std3__442_GLOBAL__N__28f25a3d_4_k_cu_1a33e2fe_169496ignoreE:
	.zero		1
	.type		_ZN40_INTERNAL_28f25a3d_4_k_cu_1a33e2fe_169494cuda3std6ranges3__45__cpo4dataE,@object
	.size		_ZN40_INTERNAL_28f25a3d_4_k_cu_1a33e2fe_169494cuda3std6ranges3__45__cpo4dataE,(_ZN40_INTERNAL_28f25a3d_4_k_cu_1a33e2fe_169496thrust24THRUST_300001_SM_1000_NS12placeholders2_1E - _ZN40_INTERNAL_28f25a3d_4_k_cu_1a33e2fe_169494cuda3std6ranges3__45__cpo4dataE)
_ZN40_INTERNAL_28f25a3d_4_k_cu_1a33e2fe_169494cuda3std6ranges3__45__cpo4dataE:
	.zero		1
	.type		_ZN40_INTERNAL_28f25a3d_4_k_cu_1a33e2fe_169496thrust24THRUST_300001_SM_1000_NS12placeholders2_1E,@object
	.size		_ZN40_INTERNAL_28f25a3d_4_k_cu_1a33e2fe_169496thrust24THRUST_300001_SM_1000_NS12placeholders2_1E,(_ZN40_INTERNAL_28f25a3d_4_k_cu_1a33e2fe_169494cuda3std3__45__cpo5beginE - _ZN40_INTERNAL_28f25a3d_4_k_cu_1a33e2fe_169496thrust24THRUST_300001_SM_1000_NS12placeholders2_1E)
_ZN40_INTERNAL_28f25a3d_4_k_cu_1a33e2fe_169496thrust24THRUST_300001_SM_1000_NS12placeholders2_1E:
	.zero		1
	.type		_ZN40_INTERNAL_28f25a3d_4_k_cu_1a33e2fe_169494cuda3std3__45__cpo5beginE,@object
	.size		_ZN40_INTERNAL_28f25a3d_4_k_cu_1a33e2fe_169494cuda3std3__45__cpo5beginE,(_ZN40_INTERNAL_28f25a3d_4_k_cu_1a33e2fe_169494cuda3std6ranges3__45__cpo5beginE - _ZN40_INTERNAL_28f25a3d_4_k_cu_1a33e2fe_169494cuda3std3__45__cpo5beginE)
_ZN40_INTERNAL_28f25a3d_4_k_cu_1a33e2fe_169494cuda3std3__45__cpo5beginE:
	.zero		1
	.type		_ZN40_INTERNAL_28f25a3d_4_k_cu_1a33e2fe_169494cuda3std6ranges3__45__cpo5beginE,@object
	.size		_ZN40_INTERNAL_28f25a3d_4_k_cu_1a33e2fe_169494cuda3std6ranges3__45__cpo5beginE,(_ZN40_INTERNAL_28f25a3d_4_k_cu_1a33e2fe_169496thrust24THRUST_300001_SM_1000_NS12placeholders2_5E - _ZN40_INTERNAL_28f25a3d_4_k_cu_1a33e2fe_169494cuda3std6ranges3__45__cpo5beginE)
_ZN40_INTERNAL_28f25a3d_4_k_cu_1a33e2fe_169494cuda3std6ranges3__45__cpo5beginE:
	.zero		1
	.type		_ZN40_INTERNAL_28f25a3d_4_k_cu_1a33e2fe_169496thrust24THRUST_300001_SM_1000_NS12placeholders2_5E,@object
	.size		_ZN40_INTERNAL_28f25a3d_4_k_cu_1a33e2fe_169496thrust24THRUST_300001_SM_1000_NS12placeholders2_5E,(_ZN40_INTERNAL_28f25a3d_4_k_cu_1a33e2fe_169494cuda3std3__45__cpo6rbeginE - _ZN40_INTERNAL_28f25a3d_4_k_cu_1a33e2fe_169496thrust24THRUST_300001_SM_1000_NS12placeholders2_5E)
_ZN40_INTERNAL_28f25a3d_4_k_cu_1a33e2fe_169496thrust24THRUST_300001_SM_1000_NS12placeholders2_5E:
	.zero		1
	.type		_ZN40_INTERNAL_28f25a3d_4_k_cu_1a33e2fe_169494cuda3std3__45__cpo6rbeginE,@object
	.size		_ZN40_INTERNAL_28f25a3d_4_k_cu_1a33e2fe_169494cuda3std3__45__cpo6rbeginE,(_ZN40_INTERNAL_28f25a3d_4_k_cu_1a33e2fe_169494cuda3std6ranges3__45__cpo7advanceE - _ZN40_INTERNAL_28f25a3d_4_k_cu_1a33e2fe_169494cuda3std3__45__cpo6rbeginE)
_ZN40_INTERNAL_28f25a3d_4_k_cu_1a33e2fe_169494cuda3std3__45__cpo6rbeginE:
	.zero		1
	.type		_ZN40_INTERNAL_28f25a3d_4_k_cu_1a33e2fe_169494cuda3std6ranges3__45__cpo7advanceE,@object
	.size		_ZN40_INTERNAL_28f25a3d_4_k_cu_1a33e2fe_169494cuda3std6ranges3__45__cpo7advanceE,(_ZN40_INTERNAL_28f25a3d_4_k_cu_1a33e2fe_169494cuda3std3__47nulloptE - _ZN40_INTERNAL_28f25a3d_4_k_cu_1a33e2fe_169494cuda3std6ranges3__45__cpo7advanceE)
_ZN40_INTERNAL_28f25a3d_4_k_cu_1a33e2fe_169494cuda3std6ranges3__45__cpo7advanceE:
	.zero		1
	.type		_ZN40_INTERNAL_28f25a3d_4_k_cu_1a33e2fe_169494cuda3std3__47nulloptE,@object
	.size		_ZN40_INTERNAL_28f25a3d_4_k_cu_1a33e2fe_169494cuda3std3__47nulloptE,(_ZN40_INTERNAL_28f25a3d_4_k_cu_1a33e2fe_169494cuda3std6ranges3__45__cpo8distanceE - _ZN40_INTERNAL_28f25a3d_4_k_cu_1a33e2fe_169494cuda3std3__47nulloptE)
_ZN40_INTERNAL_28f25a3d_4_k_cu_1a33e2fe_169494cuda3std3__47nulloptE:
	.zero		1
	.type		_ZN40_INTERNAL_28f25a3d_4_k_cu_1a33e2fe_169494cuda3std6ranges3__45__cpo8distanceE,@object
	.size		_ZN40_INTERNAL_28f25a3d_4_k_cu_1a33e2fe_169494cuda3std6ranges3__45__cpo8distanceE,(_ZN40_INTERNAL_28f25a3d_4_k_cu_1a33e2fe_169496thrust24THRUST_300001_SM_1000_NS12placeholders3_10E - _ZN40_INTERNAL_28f25a3d_4_k_cu_1a33e2fe_169494cuda3std6ranges3__45__cpo8distanceE)
_ZN40_INTERNAL_28f25a3d_4_k_cu_1a33e2fe_169494cuda3std6ranges3__45__cpo8distanceE:
	.zero		1
	.type		_ZN40_INTERNAL_28f25a3d_4_k_cu_1a33e2fe_169496thrust24THRUST_300001_SM_1000_NS12placeholders3_10E,@object
	.size		_ZN40_INTERNAL_28f25a3d_4_k_cu_1a33e2fe_169496thrust24THRUST_300001_SM_1000_NS12placeholders3_10E,(_ZN40_INTERNAL_28f25a3d_4_k_cu_1a33e2fe_169494cuda3std3__419piecewise_constructE - _ZN40_INTERNAL_28f25a3d_4_k_cu_1a33e2fe_169496thrust24THRUST_300001_SM_1000_NS12placeholders3_10E)
_ZN40_INTERNAL_28f25a3d_4_k_cu_1a33e2fe_169496thrust24THRUST_300001_SM_1000_NS12placeholders3_10E:
	.zero		1
	.type		_ZN40_INTERNAL_28f25a3d_4_k_cu_1a33e2fe_169494cuda3std3__419piecewise_constructE,@object
	.size		_ZN40_INTERNAL_28f25a3d_4_k_cu_1a33e2fe_169494cuda3std3__419piecewise_constructE,(_ZN40_INTERNAL_28f25a3d_4_k_cu_1a33e2fe_169494cuda3std6ranges3__45__cpo5cdataE - _ZN40_INTERNAL_28f25a3d_4_k_cu_1a33e2fe_169494cuda3std3__419piecewise_constructE)
_ZN40_INTERNAL_28f25a3d_4_k_cu_1a33e2fe_169494cuda3std3__419piecewise_constructE:
	.zero		1
	.type		_ZN40_INTERNAL_28f25a3d_4_k_cu_1a33e2fe_169494cuda3std6ranges3__45__cpo5cdataE,@object
	.size		_ZN40_INTERNAL_28f25a3d_4_k_cu_1a33e2fe_169494cuda3std6ranges3__45__cpo5cdataE,(_ZN40_INTERNAL_28f25a3d_4_k_cu_1a33e2fe_169496thrust24THRUST_300001_SM_1000_NS12placeholders2_2E - _ZN40_INTERNAL_28f25a3d_4_k_cu_1a33e2fe_169494cuda3std6ranges3__45__cpo5cdataE)
_ZN40_INTERNAL_28f25a3d_4_k_cu_1a33e2fe_169494cuda3std6ranges3__45__cpo5cdataE:
	.zero		1
	.type		_ZN40_INTERNAL_28f25a3d_4_k_cu_1a33e2fe_169496thrust24THRUST_300001_SM_1000_NS12placeholders2_2E,@object
	.size		_ZN40_INTERNAL_28f25a3d_4_k_cu_1a33e2fe_169496thrust24THRUST_300001_SM_1000_NS12placeholders2_2E,(_ZN40_INTERNAL_28f25a3d_4_k_cu_1a33e2fe_169494cuda3std3__45__cpo3endE - _ZN40_INTERNAL_28f25a3d_4_k_cu_1a33e2fe_169496thrust24THRUST_300001_SM_1000_NS12placeholders2_2E)
_ZN40_INTERNAL_28f25a3d_4_k_cu_1a33e2fe_169496thrust24THRUST_300001_SM_1000_NS12placeholders2_2E:
	.zero		1
	.type		_ZN40_INTERNAL_28f25a3d_4_k_cu_1a33e2fe_169494cuda3std3__45__cpo3endE,@object
	.size		_ZN40_INTERNAL_28f25a3d_4_k_cu_1a33e2fe_169494cuda3std3__45__cpo3endE,(_ZN40_INTERNAL_28f25a3d_4_k_cu_1a33e2fe_169494cuda3std6ranges3__45__cpo3endE - _ZN40_INTERNAL_28f25a3d_4_k_cu_1a33e2fe_169494cuda3std3__45__cpo3endE)
_ZN40_INTERNAL_28f25a3d_4_k_cu_1a33e2fe_169494cuda3std3__45__cpo3endE:
	.zero		1
	.type		_ZN40_INTERNAL_28f25a3d_4_k_cu_1a33e2fe_169494cuda3std6ranges3__45__cpo3endE,@object
	.size		_ZN40_INTERNAL_28f25a3d_4_k_cu_1a33e2fe_169494cuda3std6ranges3__45__cpo3endE,(_ZN40_INTERNAL_28f25a3d_4_k_cu_1a33e2fe_169496thrust24THRUST_300001_SM_1000_NS12placeholders2_6E - _ZN40_INTERNAL_28f25a3d_4_k_cu_1a33e2fe_169494cuda3std6ranges3__45__cpo3endE)
_ZN40_INTERNAL_28f25a3d_4_k_cu_1a33e2fe_169494cuda3std6ranges3__45__cpo3endE:
	.zero		1
	.type		_ZN40_INTERNAL_28f25a3d_4_k_cu_1a33e2fe_169496thrust24THRUST_300001_SM_1000_NS12placeholders2_6E,@object
	.size		_ZN40_INTERNAL_28f25a3d_4_k_cu_1a33e2fe_169496thrust24THRUST_300001_SM_1000_NS12placeholders2_6E,(_ZN40_INTERNAL_28f25a3d_4_k_cu_1a33e2fe_169494cuda3std3__45__cpo4rendE - _ZN40_INTERNAL_28f25a3d_4_k_cu_1a33e2fe_169496thrust24THRUST_300001_SM_1000_NS12placeholders2_6E)
_ZN40_INTERNAL_28f25a3d_4_k_cu_1a33e2fe_169496thrust24THRUST_300001_SM_1000_NS12placeholders2_6E:
	.zero		1
	.type		_ZN40_INTERNAL_28f25a3d_4_k_cu_1a33e2fe_169494cuda3std3__45__cpo4rendE,@object
	.size		_ZN40_INTERNAL_28f25a3d_4_k_cu_1a33e2fe_169494cuda3std3__45__cpo4rendE,(_ZN40_INTERNAL_28f25a3d_4_k_cu_1a33e2fe_169494cuda3std6ranges3__45__cpo9iter_swapE - _ZN40_INTERNAL_28f25a3d_4_k_cu_1a33e2fe_169494cuda3std3__45__cpo4rendE)
_ZN40_INTERNAL_28f25a3d_4_k_cu_1a33e2fe_169494cuda3std3__45__cpo4rendE:
	.zero		1
	.type		_ZN40_INTERNAL_28f25a3d_4_k_cu_1a33e2fe_169494cuda3std6ranges3__45__cpo9iter_swapE,@object
	.size		_ZN40_INTERNAL_28f25a3d_4_k_cu_1a33e2fe_169494cuda3std6ranges3__45__cpo9iter_swapE,(_ZN40_INTERNAL_28f25a3d_4_k_cu_1a33e2fe_169494cuda3std3__48unexpectE - _ZN40_INTERNAL_28f25a3d_4_k_cu_1a33e2fe_169494cuda3std6ranges3__45__cpo9iter_swapE)
_ZN40_INTERNAL_28f25a3d_4_k_cu_1a33e2fe_169494cuda3std6ranges3__45__cpo9iter_swapE:
	.zero		1
	.type		_ZN40_INTERNAL_28f25a3d_4_k_cu_1a33e2fe_169494cuda3std3__48unexpectE,@object
	.size		_ZN40_INTERNAL_28f25a3d_4_k_cu_1a33e2fe_169494cuda3std3__48unexpectE,(_ZN40_INTERNAL_28f25a3d_4_k_cu_1a33e2fe_169496thrust24THRUST_300001_SM_1000_NS8cuda_cub3parE - _ZN40_INTERNAL_28f25a3d_4_k_cu_1a33e2fe_169494cuda3std3__48unexpectE)
_ZN40_INTERNAL_28f25a3d_4_k_cu_1a33e2fe_169494cuda3std3__48unexpectE:
	.zero		1
	.type		_ZN40_INTERNAL_28f25a3d_4_k_cu_1a33e2fe_169496thrust24THRUST_300001_SM_1000_NS8cuda_cub3parE,@object
	.size		_ZN40_INTERNAL_28f25a3d_4_k_cu_1a33e2fe_169496thrust24THRUST_300001_SM_1000_NS8cuda_cub3parE,(_ZN40_INTERNAL_28f25a3d_4_k_cu_1a33e2fe_169496thrust24THRUST_300001_SM_1000_NS12placeholders2_4E - _ZN40_INTERNAL_28f25a3d_4_k_cu_1a33e2fe_169496thrust24THRUST_300001_SM_1000_NS8cuda_cub3parE)
_ZN40_INTERNAL_28f25a3d_4_k_cu_1a33e2fe_169496thrust24THRUST_300001_SM_1000_NS8cuda_cub3parE:
	.zero		1
	.type		_ZN40_INTERNAL_28f25a3d_4_k_cu_1a33e2fe_169496thrust24THRUST_300001_SM_1000_NS12placeholders2_4E,@object
	.size		_ZN40_INTERNAL_28f25a3d_4_k_cu_1a33e2fe_169496thrust24THRUST_300001_SM_1000_NS12placeholders2_4E,(_ZN40_INTERNAL_28f25a3d_4_k_cu_1a33e2fe_169494cuda3std3__45__cpo4cendE - _ZN40_INTERNAL_28f25a3d_4_k_cu_1a33e2fe_169496thrust24THRUST_300001_SM_1000_NS12placeholders2_4E)
_ZN40_INTERNAL_28f25a3d_4_k_cu_1a33e2fe_169496thrust24THRUST_300001_SM_1000_NS12placeholders2_4E:
	.zero		1
	.type		_ZN40_INTERNAL_28f25a3d_4_k_cu_1a33e2fe_169494cuda3std3__45__cpo4cendE,@object
	.size		_ZN40_INTERNAL_28f25a3d_4_k_cu_1a33e2fe_169494cuda3std3__45__cpo4cendE,(_ZN40_INTERNAL_28f25a3d_4_k_cu_1a33e2fe_169494cuda3std6ranges3__45__cpo4cendE - _ZN40_INTERNAL_28f25a3d_4_k_cu_1a33e2fe_169494cuda3std3__45__cpo4cendE)
_ZN40_INTERNAL_28f25a3d_4_k_cu_1a33e2fe_169494cuda3std3__45__cpo4cendE:
	.zero		1
	.type		_ZN40_INTERNAL_28f25a3d_4_k_cu_1a33e2fe_169494cuda3std6ranges3__45__cpo4cendE,@object
	.size		_ZN40_INTERNAL_28f25a3d_4_k_cu_1a33e2fe_169494cuda3std6ranges3__45__cpo4cendE,(_ZN40_INTERNAL_28f25a3d_4_k_cu_1a33e2fe_169494cuda3std3__420unreachable_sentinelE - _ZN40_INTERNAL_28f25a3d_4_k_cu_1a33e2fe_169494cuda3std6ranges3__45__cpo4cendE)
_ZN40_INTERNAL_28f25a3d_4_k_cu_1a33e2fe_169494cuda3std6ranges3__45__cpo4cendE:
	.zero		1
	.type		_ZN40_INTERNAL_28f25a3d_4_k_cu_1a33e2fe_169494cuda3std3__420unreachable_sentinelE,@object
	.size		_ZN40_INTERNAL_28f25a3d_4_k_cu_1a33e2fe_169494cuda3std3__420unreachable_sentinelE,(_ZN40_INTERNAL_28f25a3d_4_k_cu_1a33e2fe_169494cuda3std6ranges3__45__cpo5ssizeE - _ZN40_INTERNAL_28f25a3d_4_k_cu_1a33e2fe_169494cuda3std3__420unreachable_sentinelE)
_ZN40_INTERNAL_28f25a3d_4_k_cu_1a33e2fe_169494cuda3std3__420unreachable_sentinelE:
	.zero		1
	.type		_ZN40_INTERNAL_28f25a3d_4_k_cu_1a33e2fe_169494cuda3std6ranges3__45__cpo5ssizeE,@object
	.size		_ZN40_INTERNAL_28f25a3d_4_k_cu_1a33e2fe_169494cuda3std6ranges3__45__cpo5ssizeE,(_ZN40_INTERNAL_28f25a3d_4_k_cu_1a33e2fe_169496thrust24THRUST_300001_SM_1000_NS12placeholders2_8E - _ZN40_INTERNAL_28f25a3d_4_k_cu_1a33e2fe_169494cuda3std6ranges3__45__cpo5ssizeE)
_ZN40_INTERNAL_28f25a3d_4_k_cu_1a33e2fe_169494cuda3std6ranges3__45__cpo5ssizeE:
	.zero		1
	.type		_ZN40_INTERNAL_28f25a3d_4_k_cu_1a33e2fe_169496thrust24THRUST_300001_SM_1000_NS12placeholders2_8E,@object
	.size		_ZN40_INTERNAL_28f25a3d_4_k_cu_1a33e2fe_169496thrust24THRUST_300001_SM_1000_NS12placeholders2_8E,(_ZN40_INTERNAL_28f25a3d_4_k_cu_1a33e2fe_169494cuda3std3__45__cpo5crendE - _ZN40_INTERNAL_28f25a3d_4_k_cu_1a33e2fe_169496thrust24THRUST_300001_SM_1000_NS12placeholders2_8E)
_ZN40_INTERNAL_28f25a3d_4_k_cu_1a33e2fe_169496thrust24THRUST_300001_SM_1000_NS12placeholders2_8E:
	.zero		1
	.type		_ZN40_INTERNAL_28f25a3d_4_k_cu_1a33e2fe_169494cuda3std3__45__cpo5crendE,@object
	.size		_ZN40_INTERNAL_28f25a3d_4_k_cu_1a33e2fe_169494cuda3std3__45__cpo5crendE,(_ZN40_INTERNAL_28f25a3d_4_k_cu_1a33e2fe_169494cuda3std6ranges3__45__cpo4prevE - _ZN40_INTERNAL_28f25a3d_4_k_cu_1a33e2fe_169494cuda3std3__45__cpo5crendE)
_ZN40_INTERNAL_28f25a3d_4_k_cu_1a33e2fe_169494cuda3std3__45__cpo5crendE:
	.zero		1
	.type		_ZN40_INTERNAL_28f25a3d_4_k_cu_1a33e2fe_169494cuda3std6ranges3__45__cpo4prevE,@object
	.size		_ZN40_INTERNAL_28f25a3d_4_k_cu_1a33e2fe_169494cuda3std6ranges3__45__cpo4prevE,(_ZN40_INTERNAL_28f25a3d_4_k_cu_1a33e2fe_169494cuda3std6ranges3__45__cpo9iter_moveE - _ZN40_INTERNAL_28f25a3d_4_k_cu_1a33e2fe_169494cuda3std6ranges3__45__cpo4prevE)
_ZN40_INTERNAL_28f25a3d_4_k_cu_1a33e2fe_169494cuda3std6ranges3__45__cpo4prevE:
	.zero		1
	.type		_ZN40_INTERNAL_28f25a3d_4_k_cu_1a33e2fe_169494cuda3std6ranges3__45__cpo9iter_moveE,@object
	.size		_ZN40_INTERNAL_28f25a3d_4_k_cu_1a33e2fe_169494cuda3std6ranges3__45__cpo9iter_moveE,(_ZN40_INTERNAL_28f25a3d_4_k_cu_1a33e2fe_169496thrust24THRUST_300001_SM_1000_NS6system6detail10sequential3seqE - _ZN40_INTERNAL_28f25a3d_4_k_cu_1a33e2fe_169494cuda3std6ranges3__45__cpo9iter_moveE)
_ZN40_INTERNAL_28f25a3d_4_k_cu_1a33e2fe_169494cuda3std6ranges3__45__cpo9iter_moveE:
	.zero		1
	.type		_ZN40_INTERNAL_28f25a3d_4_k_cu_1a33e2fe_169496thrust24THRUST_300001_SM_1000_NS6system6detail10sequential3seqE,@object
	.size		_ZN40_INTERNAL_28f25a3d_4_k_cu_1a33e2fe_169496thrust24THRUST_300001_SM_1000_NS6system6detail10sequential3seqE,(.L_31 - _ZN40_INTERNAL_28f25a3d_4_k_cu_1a33e2fe_169496thrust24THRUST_300001_SM_1000_NS6system6detail10sequential3seqE)
_ZN40_INTERNAL_28f25a3d_4_k_cu_1a33e2fe_169496thrust24THRUST_300001_SM_1000_NS6system6detail10sequential3seqE:
	.zero		1
.L_31:


//--------------------- .nv.constant0._ZN3cub18CUB_300001_SM_10006detail11EmptyKernelIvEEvv --------------------------
	.section	.nv.constant0._ZN3cub18CUB_300001_SM_10006detail11EmptyKernelIvEEvv,"a",@progbits
	.sectionflags	@""
	.align	4
.nv.constant0._ZN3cub18CUB_300001_SM_10006detail11EmptyKernelIvEEvv:
	.zero		896


//--------------------- SYMBOLS --------------------------

	.type		.nv.reservedSmem.offset0,@object
	.size		.nv.reservedSmem.offset0,0x4
